	.headerflags	@"EF_CUDA_TEXMODE_UNIFIED EF_CUDA_64BIT_ADDRESS EF_CUDA_ACCELERATORS EF_CUDA_SM90 EF_CUDA_VIRTUAL_SM(EF_CUDA_SM90)"
	.elftype	@"ET_EXEC"


//--------------------- .nv.info                  --------------------------
	.section	.nv.info,"",@"SHT_CUDA_INFO"
	.align	4


	//----- nvinfo : EIATTR_REGCOUNT
	.align		4
        /*0000*/ 	.byte	0x04, 0x2f
        /*0002*/ 	.short	(.L_1 - .L_0)
	.align		4
.L_0:
        /*0004*/ 	.word	index@(triton_mm)
        /*0008*/ 	.word	0x00000048


	//----- nvinfo : EIATTR_MIN_STACK_SIZE
	.align		4
.L_1:
        /*000c*/ 	.byte	0x04, 0x12
        /*000e*/ 	.short	(.L_3 - .L_2)
	.align		4
.L_2:
        /*0010*/ 	.word	index@(triton_mm)
        /*0014*/ 	.word	0x00000000


	//----- nvinfo : EIATTR_FRAME_SIZE
	.align		4
.L_3:
        /*0018*/ 	.byte	0x04, 0x11
        /*001a*/ 	.short	(.L_5 - .L_4)
	.align		4
.L_4:
        /*001c*/ 	.word	index@(triton_mm)
        /*0020*/ 	.word	0x00000000


	//----- nvinfo : EIATTR_MIN_STACK_SIZE
	.align		4
.L_5:
        /*0024*/ 	.byte	0x04, 0x12
        /*0026*/ 	.short	(.L_7 - .L_6)
	.align		4
.L_6:
        /*0028*/ 	.word	index@(triton_mm)
        /*002c*/ 	.word	0x00000000
.L_7:


//--------------------- .nv.info.triton_mm        --------------------------
	.section	.nv.info.triton_mm,"",@"SHT_CUDA_INFO"
	.sectionflags	@""
	.align	4


	//----- nvinfo : EIATTR_CUDA_API_VERSION
	.align		4
        /*0000*/ 	.byte	0x04, 0x37
        /*0002*/ 	.short	(.L_9 - .L_8)
.L_8:
        /*0004*/ 	.word	0x0000007c


	//----- nvinfo : EIATTR_KPARAM_INFO
	.align		4
.L_9:
        /*0008*/ 	.byte	0x04, 0x17
        /*000a*/ 	.short	(.L_11 - .L_10)
.L_10:
        /*000c*/ 	.word	0x00000000
        /*0010*/ 	.short	0x0004
        /*0012*/ 	.short	0x001c
        /*0014*/ 	.byte	0x00, 0xf0, 0x11, 0x00


	//----- nvinfo : EIATTR_KPARAM_INFO
	.align		4
.L_11:
        /*0018*/ 	.byte	0x04, 0x17
        /*001a*/ 	.short	(.L_13 - .L_12)
.L_12:
        /*001c*/ 	.word	0x00000000
        /*0020*/ 	.short	0x0003
        /*0022*/ 	.short	0x0018
        /*0024*/ 	.byte	0x00, 0xf0, 0x11, 0x00


	//----- nvinfo : EIATTR_KPARAM_INFO
	.align		4
.L_13:
        /*0028*/ 	.byte	0x04, 0x17
        /*002a*/ 	.short	(.L_15 - .L_14)
.L_14:
        /*002c*/ 	.word	0x00000000
        /*0030*/ 	.short	0x0002
        /*0032*/ 	.short	0x0010
        /*0034*/ 	.byte	0x00, 0xf0, 0x21, 0x00


	//----- nvinfo : EIATTR_KPARAM_INFO
	.align		4
.L_15:
        /*0038*/ 	.byte	0x04, 0x17
        /*003a*/ 	.short	(.L_17 - .L_16)
.L_16:
        /*003c*/ 	.word	0x00000000
        /*0040*/ 	.short	0x0001
        /*0042*/ 	.short	0x0008
        /*0044*/ 	.byte	0x00, 0xf0, 0x21, 0x00


	//----- nvinfo : EIATTR_KPARAM_INFO
	.align		4
.L_17:
        /*0048*/ 	.byte	0x04, 0x17
        /*004a*/ 	.short	(.L_19 - .L_18)
.L_18:
        /*004c*/ 	.word	0x00000000
        /*0050*/ 	.short	0x0000
        /*0052*/ 	.short	0x0000
        /*0054*/ 	.byte	0x00, 0xf0, 0x21, 0x00


	//----- nvinfo : EIATTR_SPARSE_MMA_MASK
	.align		4
.L_19:
        /*0058*/ 	.byte	0x03, 0x50
        /*005a*/ 	.short	0x0000


	//----- nvinfo : EIATTR_MAXREG_COUNT
	.align		4
        /*005c*/ 	.byte	0x03, 0x1b
        /*005e*/ 	.short	0x00ff


	//----- nvinfo : EIATTR_EXIT_INSTR_OFFSETS
	.align		4
        /*0060*/ 	.byte	0x04, 0x1c
        /*0062*/ 	.short	(.L_21 - .L_20)


	//   ....[0]....
.L_20:
        /*0064*/ 	.word	0x00000050


	//   ....[1]....
        /*0068*/ 	.word	0x000018e0


	//   ....[2]....
        /*006c*/ 	.word	0x00001910


	//----- nvinfo : EIATTR_MAX_THREADS
	.align		4
.L_21:
        /*0070*/ 	.byte	0x04, 0x05
        /*0072*/ 	.short	(.L_23 - .L_22)
.L_22:
        /*0074*/ 	.word	0x00000080
        /*0078*/ 	.word	0x00000001
        /*007c*/ 	.word	0x00000001


	//----- nvinfo : EIATTR_CBANK_PARAM_SIZE
	.align		4
.L_23:
        /*0080*/ 	.byte	0x03, 0x19
        /*0082*/ 	.short	0x0020


	//----- nvinfo : EIATTR_PARAM_CBANK
	.align		4
        /*0084*/ 	.byte	0x04, 0x0a
        /*0086*/ 	.short	(.L_25 - .L_24)
	.align		4
.L_24:
        /*0088*/ 	.word	index@(.nv.constant0.triton_mm)
        /*008c*/ 	.short	0x0210
        /*008e*/ 	.short	0x0020


	//----- nvinfo : EIATTR_SW_WAR
	.align		4
.L_25:
        /*0090*/ 	.byte	0x04, 0x36
        /*0092*/ 	.short	(.L_27 - .L_26)
.L_26:
        /*0094*/ 	.word	0x00000008
.L_27:


//--------------------- .nv.callgraph             --------------------------
	.section	.nv.callgraph,"",@"SHT_CUDA_CALLGRAPH"
	.align	4
	.sectionentsize	8
	.align		4
        /*0000*/ 	.word	0x00000000
	.align		4
        /*0004*/ 	.word	0xffffffff
	.align		4
        /*0008*/ 	.word	0x00000000
	.align		4
        /*000c*/ 	.word	0xfffffffe
	.align		4
        /*0010*/ 	.word	0x00000000
	.align		4
        /*0014*/ 	.word	0xfffffffd
	.align		4
        /*0018*/ 	.word	0x00000000
	.align		4
        /*001c*/ 	.word	0xfffffffc


//--------------------- .text.triton_mm           --------------------------
	.section	.text.triton_mm,"ax",@progbits
	.sectionflags	@"SHF_BARRIERS=1"
	.align	128
        .global         triton_mm
        .type           triton_mm,@function
        .size           triton_mm,(.L_x_2 - triton_mm)
        .other          triton_mm,@"STO_CUDA_ENTRY STV_DEFAULT"
triton_mm:
.text.triton_mm:
[----:B------:R-:W1:Y:S02]  /*0000*/  LDC R1, c[0x0][0x28] ;  /* 0x00000a00ff017b82 */ /* 0x000e640000000800 */
[----:B------:R-:W2:Y:S02]  /*0010*/  LDC.64 R2, c[0x0][0x228] ;  /* 0x00008a00ff027b82 */ /* 0x000ea40000000a00 */
[----:B--2---:R-:W-:-:S05]  /*0020*/  IADD3 R42, R3, R2, RZ ;  /* 0x00000002032a7210 */ /* 0x004fca0007ffe0ff */
[----:B------:R-:W-:-:S05]  /*0030*/  IMAD R0, R42, 0x3000, RZ ;  /* 0x000030002a007824 */ /* 0x000fca00078e02ff */
[----:B------:R-:W-:-:S13]  /*0040*/  ISETP.NE.AND P0, PT, R0, RZ, PT ;  /* 0x000000ff0000720c */ /* 0x000fda0003f05270 */
[----:B------:R-:W-:Y:S05]  /*0050*/  @!P0 EXIT ;  /* 0x000000000000894d */ /* 0x000fea0003800000 */
[----:B------:R-:W2:Y:S01]  /*0060*/  S2R R4, SR_CTAID.X ;  /* 0x0000000000047919 */ /* 0x000ea20000002500 */
[----:B------:R-:W-:Y:S01]  /*0070*/  VIADD R3, R42, 0x1f ;  /* 0x0000001f2a037836 */ /* 0x000fe20000000000 */
[----:B------:R-:W3:Y:S01]  /*0080*/  S2UR UR4, SR_CgaCtaId ;  /* 0x00000000000479c3 */ /* 0x000ee20000008800 */
[----:B------:R-:W-:Y:S01]  /*0090*/  UMOV UR5, 0x400 ;  /* 0x0000040000057882 */ /* 0x000fe20000000000 */
[----:B------:R-:W4:Y:S01]  /*00a0*/  S2R R39, SR_TID.X ;  /* 0x0000000000277919 */ /* 0x000f220000002100 */
[----:B------:R-:W-:Y:S01]  /*00b0*/  ULDC.64 UR6, c[0x0][0x208] ;  /* 0x0000820000067ab9 */ /* 0x000fe20000000a00 */
[----:B------:R-:W-:Y:S01]  /*00c0*/  SHF.R.S32.HI R0, RZ, 0x1f, R3 ;  /* 0x0000001fff007819 */ /* 0x000fe20000011403 */
[----:B------:R-:W-:Y:S01]  /*00d0*/  IMAD.MOV.U32 R66, RZ, RZ, RZ ;  /* 0x000000ffff427224 */ /* 0x000fe200078e00ff */
[----:B------:R-:W-:Y:S02]  /*00e0*/  UMOV UR8, URZ ;  /* 0x0000003f00087c82 */ /* 0x000fe40008000000 */
[----:B------:R-:W-:Y:S01]  /*00f0*/  LEA.HI R3, R0, R3, RZ, 0x5 ;  /* 0x0000000300037211 */ /* 0x000fe200078f28ff */
[----:B------:R-:W5:Y:S01]  /*0100*/  LDC.64 R62, c[0x0][0x210] ;  /* 0x00008400ff3e7b82 */ /* 0x000f620000000a00 */
[----:B---3--:R-:W-:-:S03]  /*0110*/  UPRMT UR4, UR4, 0x654, UR5 ;  /* 0x0000065404047896 */ /* 0x008fc60008000005 */
[----:B------:R-:W-:Y:S01]  /*0120*/  UMOV UR5, URZ ;  /* 0x0000003f00057c82 */ /* 0x000fe20008000000 */
[C---:B--2---:R-:W-:Y:S01]  /*0130*/  IMAD.HI R2, R4.reuse, 0x2aaaaaab, RZ ;  /* 0x2aaaaaab04027827 */ /* 0x044fe200078e02ff */
[----:B------:R-:W-:Y:S02]  /*0140*/  IABS R15, R4 ;  /* 0x00000004000f7213 */ /* 0x000fe40000000000 */
[----:B------:R-:W-:Y:S01]  /*0150*/  ISETP.GE.AND P2, PT, R4, RZ, PT ;  /* 0x000000ff0400720c */ /* 0x000fe20003f46270 */
[----:B----4-:R-:W-:Y:S01]  /*0160*/  IMAD.SHL.U32 R9, R39, 0x8, RZ ;  /* 0x0000000827097824 */ /* 0x010fe200078e00ff */
[----:B------:R-:W-:Y:S02]  /*0170*/  SHF.R.U32.HI R5, RZ, 0x1f, R2 ;  /* 0x0000001fff057819 */ /* 0x000fe40000011602 */
[----:B------:R-:W-:Y:S02]  /*0180*/  SHF.R.U32.HI R11, RZ, 0x4, R39 ;  /* 0x00000004ff0b7819 */ /* 0x000fe40000011627 */
[----:B------:R-:W-:-:S02]  /*0190*/  LEA.HI.SX32 R5, R2, R5, 0x17 ;  /* 0x0000000502057211 */ /* 0x000fc400078fbaff */
[----:B------:R-:W-:Y:S02]  /*01a0*/  SGXT.U32 R11, R11, 0x3 ;  /* 0x000000030b0b781a */ /* 0x000fe40000000000 */
[----:B------:R-:W-:Y:S01]  /*01b0*/  LOP3.LUT R9, R9, 0x78, RZ, 0xc0, !PT ;  /* 0x0000007809097812 */ /* 0x000fe200078ec0ff */
[C---:B------:R-:W-:Y:S01]  /*01c0*/  IMAD.SHL.U32 R12, R5.reuse, 0x8, RZ ;  /* 0x00000008050c7824 */ /* 0x040fe200078e00ff */
[--C-:B------:R-:W-:Y:S01]  /*01d0*/  SHF.R.U32.HI R14, RZ, 0x3, R39.reuse ;  /* 0x00000003ff0e7819 */ /* 0x100fe20000011627 */
[----:B------:R-:W-:Y:S01]  /*01e0*/  IMAD R5, R5, -0xc00, R4 ;  /* 0xfffff40005057824 */ /* 0x000fe200078e0204 */
[----:B------:R-:W-:Y:S01]  /*01f0*/  SHF.R.U32.HI R41, RZ, 0x2, R39 ;  /* 0x00000002ff297819 */ /* 0x000fe20000011627 */
[----:B------:R-:W-:Y:S01]  /*0200*/  IMAD.SHL.U32 R17, R9, 0x2, RZ ;  /* 0x0000000209117824 */ /* 0x000fe200078e00ff */
[----:B------:R-:W-:Y:S01]  /*0210*/  LEA.HI.SX32 R16, R3, -R12, 0x1b ;  /* 0x8000000c03107211 */ /* 0x000fe200078fdaff */
[----:B------:R-:W-:Y:S01]  /*0220*/  IMAD.SHL.U32 R4, R11, 0x100, RZ ;  /* 0x000001000b047824 */ /* 0x000fe200078e00ff */
[----:B------:R-:W-:-:S02]  /*0230*/  SGXT.U32 R14, R14, 0x1 ;  /* 0x000000010e0e781a */ /* 0x000fc40000000000 */
[----:B------:R-:W-:Y:S02]  /*0240*/  VIMNMX R16, R16, 0x8, PT ;  /* 0x0000000810107848 */ /* 0x000fe40003fe0100 */
[C---:B------:R-:W-:Y:S02]  /*0250*/  LOP3.LUT R48, R11.reuse, 0x8, RZ, 0xfc, !PT ;  /* 0x000000080b307812 */ /* 0x040fe400078efcff */
[----:B------:R-:W-:Y:S02]  /*0260*/  IABS R0, R16 ;  /* 0x0000001000007213 */ /* 0x000fe40000000000 */
[----:B------:R-:W-:Y:S01]  /*0270*/  LOP3.LUT R46, R11, 0x18, RZ, 0xfc, !PT ;  /* 0x000000180b2e7812 */ /* 0x000fe200078efcff */
[----:B------:R-:W-:Y:S01]  /*0280*/  IMAD.SHL.U32 R48, R48, 0x100, RZ ;  /* 0x0000010030307824 */ /* 0x000fe200078e00ff */
[----:B------:R-:W2:Y:S01]  /*0290*/  I2F.RP R3, R0 ;  /* 0x0000000000037306 */ /* 0x000ea20000209400 */
[C---:B------:R-:W-:Y:S02]  /*02a0*/  LOP3.LUT R8, R14.reuse, 0x2, RZ, 0xfc, !PT ;  /* 0x000000020e087812 */ /* 0x040fe400078efcff */
[----:B------:R-:W-:Y:S01]  /*02b0*/  LOP3.LUT R30, R14, 0x4, RZ, 0xfc, !PT ;  /* 0x000000040e1e7812 */ /* 0x000fe200078efcff */
[----:B------:R-:W-:Y:S01]  /*02c0*/  IMAD.SHL.U32 R46, R46, 0x100, RZ ;  /* 0x000001002e2e7824 */ /* 0x000fe200078e00ff */
[----:B------:R-:W-:-:S02]  /*02d0*/  LOP3.LUT R28, R14, 0x8, RZ, 0xfc, !PT ;  /* 0x000000080e1c7812 */ /* 0x000fc400078efcff */
[----:B------:R-:W-:Y:S02]  /*02e0*/  LOP3.LUT R40, R14, 0x7, R39, 0x78, !PT ;  /* 0x000000070e287812 */ /* 0x000fe400078e7827 */
[----:B------:R-:W-:Y:S02]  /*02f0*/  LOP3.LUT R8, R8, 0x7, R39, 0x78, !PT ;  /* 0x0000000708087812 */ /* 0x000fe400078e7827 */
[----:B------:R-:W-:Y:S01]  /*0300*/  LOP3.LUT R30, R30, 0x7, R39, 0x78, !PT ;  /* 0x000000071e1e7812 */ /* 0x000fe200078e7827 */
[----:B------:R-:W-:Y:S01]  /*0310*/  IMAD.SHL.U32 R40, R40, 0x10, RZ ;  /* 0x0000001028287824 */ /* 0x000fe200078e00ff */
[----:B------:R-:W-:Y:S01]  /*0320*/  LOP3.LUT R28, R28, 0x7, R39, 0x78, !PT ;  /* 0x000000071c1c7812 */ /* 0x000fe200078e7827 */
[----:B------:R-:W-:Y:S01]  /*0330*/  IMAD.SHL.U32 R8, R8, 0x10, RZ ;  /* 0x0000001008087824 */ /* 0x000fe200078e00ff */
[----:B--2---:R-:W2:Y:S01]  /*0340*/  MUFU.RCP R6, R3 ;  /* 0x0000000300067308 */ /* 0x004ea20000001000 */
[----:B------:R-:W-:Y:S02]  /*0350*/  IMAD.SHL.U32 R30, R30, 0x10, RZ ;  /* 0x000000101e1e7824 */ /* 0x000fe400078e00ff */
[----:B------:R-:W-:-:S02]  /*0360*/  IMAD.SHL.U32 R28, R28, 0x10, RZ ;  /* 0x000000101c1c7824 */ /* 0x000fc400078e00ff */
[----:B--2---:R-:W-:Y:S01]  /*0370*/  VIADD R6, R6, 0xffffffe ;  /* 0x0ffffffe06067836 */ /* 0x004fe20000000000 */
[----:B------:R-:W-:-:S03]  /*0380*/  IABS R3, R5 ;  /* 0x0000000500037213 */ /* 0x000fc60000000000 */
[----:B------:R-:W2:Y:S02]  /*0390*/  F2I.FTZ.U32.TRUNC.NTZ R7, R6 ;  /* 0x0000000600077305 */ /* 0x000ea4000021f000 */
[----:B--2---:R-:W-:Y:S02]  /*03a0*/  IMAD.MOV R2, RZ, RZ, -R7 ;  /* 0x000000ffff027224 */ /* 0x004fe400078e0a07 */
[----:B------:R-:W-:Y:S02]  /*03b0*/  IMAD.MOV.U32 R6, RZ, RZ, RZ ;  /* 0x000000ffff067224 */ /* 0x000fe400078e00ff */
[----:B------:R-:W-:Y:S01]  /*03c0*/  IMAD R10, R2, R0, RZ ;  /* 0x00000000020a7224 */ /* 0x000fe200078e02ff */
[----:B------:R-:W-:-:S03]  /*03d0*/  IABS R2, R16 ;  /* 0x0000001000027213 */ /* 0x000fc60000000000 */
[----:B------:R-:W-:Y:S01]  /*03e0*/  IMAD.HI.U32 R10, R7, R10, R6 ;  /* 0x0000000a070a7227 */ /* 0x000fe200078e0006 */
[----:B------:R-:W-:-:S03]  /*03f0*/  IABS R7, R42 ;  /* 0x0000002a00077213 */ /* 0x000fc60000000000 */
[----:B------:R-:W-:Y:S01]  /*0400*/  IMAD.MOV R2, RZ, RZ, -R2 ;  /* 0x000000ffff027224 */ /* 0x000fe200078e0a02 */
[----:B------:R-:W2:Y:S01]  /*0410*/  I2F.RP R13, R7 ;  /* 0x00000007000d7306 */ /* 0x000ea20000209400 */
[----:B------:R-:W-:-:S04]  /*0420*/  IMAD.HI.U32 R6, R10, R15, RZ ;  /* 0x0000000f0a067227 */ /* 0x000fc800078e00ff */
[----:B------:R-:W-:Y:S02]  /*0430*/  IMAD R15, R6, R2, R15 ;  /* 0x00000002060f7224 */ /* 0x000fe400078e020f */
[----:B------:R-:W-:-:S03]  /*0440*/  IMAD.HI.U32 R10, R10, R3, RZ ;  /* 0x000000030a0a7227 */ /* 0x000fc600078e00ff */
[----:B------:R-:W-:Y:S01]  /*0450*/  ISETP.GT.U32.AND P0, PT, R0, R15, PT ;  /* 0x0000000f0000720c */ /* 0x000fe20003f04070 */
[----:B------:R-:W-:Y:S01]  /*0460*/  IMAD R3, R10, R2, R3 ;  /* 0x000000020a037224 */ /* 0x000fe200078e0203 */
[C---:B------:R-:W-:Y:S01]  /*0470*/  LOP3.LUT R2, R11.reuse, 0x10, RZ, 0xfc, !PT ;  /* 0x000000100b027812 */ /* 0x040fe200078efcff */
[----:B------:R-:W-:Y:S01]  /*0480*/  IMAD.SHL.U32 R6, R11, 0x10, RZ ;  /* 0x000000100b067824 */ /* 0x000fe200078e00ff */
[----:B--2---:R-:W2:Y:S02]  /*0490*/  MUFU.RCP R13, R13 ;  /* 0x0000000d000d7308 */ /* 0x004ea40000001000 */
[----:B------:R-:W-:Y:S01]  /*04a0*/  ISETP.GT.U32.AND P1, PT, R0, R3, PT ;  /* 0x000000030000720c */ /* 0x000fe20003f24070 */
[----:B------:R-:W-:Y:S01]  /*04b0*/  IMAD.SHL.U32 R2, R2, 0x100, RZ ;  /* 0x0000010002027824 */ /* 0x000fe200078e00ff */
[----:B------:R-:W-:Y:S02]  /*04c0*/  LOP3.LUT R17, R6, R17, RZ, 0x3c, !PT ;  /* 0x0000001106117212 */ /* 0x000fe400078e3cff */
[----:B------:R-:W-:-:S02]  /*04d0*/  LOP3.LUT R6, R14, 0x6, RZ, 0xfc, !PT ;  /* 0x000000060e067812 */ /* 0x000fc400078efcff */
[-C--:B------:R-:W-:Y:S01]  /*04e0*/  LOP3.LUT R49, R4, R17.reuse, RZ, 0xfc, !PT ;  /* 0x0000001104317212 */ /* 0x080fe200078efcff */
[--C-:B------:R-:W-:Y:S01]  /*04f0*/  @!P0 IMAD.IADD R15, R15, 0x1, -R0.reuse ;  /* 0x000000010f0f8824 */ /* 0x100fe200078e0a00 */
[----:B------:R-:W-:Y:S02]  /*0500*/  LOP3.LUT R4, R5, R16, RZ, 0x3c, !PT ;  /* 0x0000001005047212 */ /* 0x000fe400078e3cff */
[----:B------:R-:W-:Y:S01]  /*0510*/  LOP3.LUT R47, R2, R17, RZ, 0xfc, !PT ;  /* 0x00000011022f7212 */ /* 0x000fe200078efcff */
[----:B------:R-:W-:Y:S01]  /*0520*/  VIADD R49, R49, UR4 ;  /* 0x0000000431317c36 */ /* 0x000fe20008000000 */
[----:B------:R-:W-:Y:S01]  /*0530*/  ISETP.GT.U32.AND P3, PT, R0, R15, PT ;  /* 0x0000000f0000720c */ /* 0x000fe20003f64070 */
[----:B------:R-:W-:Y:S01]  /*0540*/  @!P1 IMAD.IADD R3, R3, 0x1, -R0 ;  /* 0x0000000103039824 */ /* 0x000fe200078e0a00 */
[----:B------:R-:W-:Y:S01]  /*0550*/  ISETP.GE.AND P0, PT, R4, RZ, PT ;  /* 0x000000ff0400720c */ /* 0x000fe20003f06270 */
[----:B--2---:R-:W-:Y:S01]  /*0560*/  VIADD R13, R13, 0xffffffe ;  /* 0x0ffffffe0d0d7836 */ /* 0x004fe20000000000 */
[----:B------:R-:W-:Y:S01]  /*0570*/  LOP3.LUT R2, R39, 0x17, RZ, 0xc0, !PT ;  /* 0x0000001727027812 */ /* 0x000fe200078ec0ff */
[----:B------:R-:W-:Y:S01]  /*0580*/  @!P1 VIADD R10, R10, 0x1 ;  /* 0x000000010a0a9836 */ /* 0x000fe20000000000 */
[----:B------:R-:W-:Y:S01]  /*0590*/  LOP3.LUT R4, R14, 0xa, RZ, 0xfc, !PT ;  /* 0x0000000a0e047812 */ /* 0x000fe200078efcff */
[----:B------:R-:W-:Y:S01]  /*05a0*/  VIADD R47, R47, UR4 ;  /* 0x000000042f2f7c36 */ /* 0x000fe20008000000 */
[----:B------:R-:W-:Y:S01]  /*05b0*/  LOP3.LUT R5, R2, 0x8, R41, 0xf8, !PT ;  /* 0x0000000802057812 */ /* 0x000fe200078ef829 */
[----:B------:R-:W2:Y:S01]  /*05c0*/  F2I.FTZ.U32.TRUNC.NTZ R13, R13 ;  /* 0x0000000d000d7305 */ /* 0x000ea2000021f000 */
[----:B------:R-:W-:-:S02]  /*05d0*/  LOP3.LUT R4, R4, 0x7, R39, 0x78, !PT ;  /* 0x0000000704047812 */ /* 0x000fc400078e7827 */
[----:B------:R-:W-:Y:S01]  /*05e0*/  ISETP.GE.U32.AND P4, PT, R3, R0, PT ;  /* 0x000000000300720c */ /* 0x000fe20003f86070 */
[----:B------:R-:W-:Y:S01]  /*05f0*/  @!P3 IMAD.IADD R15, R15, 0x1, -R0 ;  /* 0x000000010f0fb824 */ /* 0x000fe200078e0a00 */
[----:B------:R-:W-:Y:S01]  /*0600*/  ISETP.NE.AND P3, PT, R16, RZ, PT ;  /* 0x000000ff1000720c */ /* 0x000fe20003f65270 */
[----:B------:R-:W-:Y:S01]  /*0610*/  IMAD.SHL.U32 R5, R5, 0x100, RZ ;  /* 0x0000010005057824 */ /* 0x000fe200078e00ff */
[----:B------:R-:W-:Y:S01]  /*0620*/  LOP3.LUT R16, RZ, R16, RZ, 0x33, !PT ;  /* 0x00000010ff107212 */ /* 0x000fe200078e33ff */
[----:B------:R-:W-:Y:S01]  /*0630*/  @!P2 IMAD.MOV R15, RZ, RZ, -R15 ;  /* 0x000000ffff0fa224 */ /* 0x000fe200078e0a0f */
[----:B------:R-:W-:Y:S01]  /*0640*/  LOP3.LUT R2, R14, 0xc, RZ, 0xfc, !PT ;  /* 0x0000000c0e027812 */ /* 0x000fe200078efcff */
[----:B------:R-:W-:Y:S01]  /*0650*/  IMAD.SHL.U32 R4, R4, 0x10, RZ ;  /* 0x0000001004047824 */ /* 0x000fe200078e00ff */
[C---:B------:R-:W-:Y:S01]  /*0660*/  LOP3.LUT R0, R14.reuse, 0xe, RZ, 0xfc, !PT ;  /* 0x0000000e0e007812 */ /* 0x040fe200078efcff */
[----:B------:R-:W-:Y:S01]  /*0670*/  IMAD.SHL.U32 R14, R14, 0x8, RZ ;  /* 0x000000080e0e7824 */ /* 0x000fe200078e00ff */
[----:B------:R-:W-:-:S02]  /*0680*/  SEL R15, R16, R15, !P3 ;  /* 0x0000000f100f7207 */ /* 0x000fc40005800000 */
[----:B------:R-:W-:Y:S01]  /*0690*/  LOP3.LUT R6, R6, 0x7, R39, 0x78, !PT ;  /* 0x0000000706067812 */ /* 0x000fe200078e7827 */
[----:B------:R-:W-:Y:S01]  /*06a0*/  @P4 VIADD R10, R10, 0x1 ;  /* 0x000000010a0a4836 */ /* 0x000fe20000000000 */
[----:B------:R-:W-:Y:S01]  /*06b0*/  LOP3.LUT R2, R2, 0x7, R39, 0x78, !PT ;  /* 0x0000000702027812 */ /* 0x000fe200078e7827 */
[----:B------:R-:W-:Y:S01]  /*06c0*/  IMAD.IADD R15, R12, 0x1, R15 ;  /* 0x000000010c0f7824 */ /* 0x000fe200078e020f */
[----:B------:R-:W-:Y:S01]  /*06d0*/  LOP3.LUT R0, R0, 0x7, R39, 0x78, !PT ;  /* 0x0000000700007812 */ /* 0x000fe200078e7827 */
[----:B------:R-:W-:Y:S01]  /*06e0*/  IMAD.SHL.U32 R6, R6, 0x10, RZ ;  /* 0x0000001006067824 */ /* 0x000fe200078e00ff */
[----:B------:R-:W-:Y:S01]  /*06f0*/  LOP3.LUT R3, R4, R5, RZ, 0xfc, !PT ;  /* 0x0000000504037212 */ /* 0x000fe200078efcff */
[----:B------:R-:W-:Y:S01]  /*0700*/  IMAD.SHL.U32 R44, R15, 0x20, RZ ;  /* 0x000000200f2c7824 */ /* 0x000fe200078e00ff */
[-C--:B------:R-:W-:Y:S01]  /*0710*/  LOP3.LUT R48, R48, R17.reuse, RZ, 0xfc, !PT ;  /* 0x0000001130307212 */ /* 0x080fe200078efcff */
[--C-:B--2---:R-:W-:Y:S01]  /*0720*/  IMAD.MOV R4, RZ, RZ, -R13.reuse ;  /* 0x000000ffff047224 */ /* 0x104fe200078e0a0d */
[----:B------:R-:W-:Y:S01]  /*0730*/  LOP3.LUT R46, R46, R17, RZ, 0xfc, !PT ;  /* 0x000000112e2e7212 */ /* 0x000fe200078efcff */
[----:B------:R-:W-:Y:S01]  /*0740*/  IMAD.SHL.U32 R2, R2, 0x10, RZ ;  /* 0x0000001002027824 */ /* 0x000fe200078e00ff */
[----:B------:R-:W-:Y:S01]  /*0750*/  LOP3.LUT R32, R44, R11, RZ, 0xfc, !PT ;  /* 0x0000000b2c207212 */ /* 0x000fe200078efcff */
[----:B------:R-:W-:Y:S01]  /*0760*/  IMAD.SHL.U32 R0, R0, 0x10, RZ ;  /* 0x0000001000007824 */ /* 0x000fe200078e00ff */
[----:B------:R-:W-:Y:S01]  /*0770*/  LOP3.LUT R40, R5, R40, RZ, 0xfc, !PT ;  /* 0x0000002805287212 */ /* 0x000fe200078efcff */
[----:B------:R-:W-:Y:S01]  /*0780*/  IMAD R17, R4, R7, RZ ;  /* 0x0000000704117224 */ /* 0x000fe200078e02ff */
[-C--:B------:R-:W-:Y:S01]  /*0790*/  LOP3.LUT R31, R8, R5.reuse, RZ, 0xfc, !PT ;  /* 0x00000005081f7212 */ /* 0x080fe200078efcff */
[----:B------:R-:W-:Y:S01]  /*07a0*/  IMAD.MOV.U32 R12, RZ, RZ, RZ ;  /* 0x000000ffff0c7224 */ /* 0x000fe200078e00ff */
[-C--:B------:R-:W-:Y:S01]  /*07b0*/  LOP3.LUT R30, R30, R5.reuse, RZ, 0xfc, !PT ;  /* 0x000000051e1e7212 */ /* 0x080fe200078efcff */
[----:B------:R-:W-:Y:S01]  /*07c0*/  @!P0 IMAD.MOV R10, RZ, RZ, -R10 ;  /* 0x000000ffff0a8224 */ /* 0x000fe200078e0a0a */
[----:B------:R-:W-:Y:S01]  /*07d0*/  LOP3.LUT R29, R6, R5, RZ, 0xfc, !PT ;  /* 0x00000005061d7212 */ /* 0x000fe200078efcff */
[----:B------:R-:W-:Y:S01]  /*07e0*/  IMAD.HI.U32 R13, R13, R17, R12 ;  /* 0x000000110d0d7227 */ /* 0x000fe200078e000c */
[----:B------:R-:W-:-:S02]  /*07f0*/  LOP3.LUT R28, R28, R5, RZ, 0xfc, !PT ;  /* 0x000000051c1c7212 */ /* 0x000fc400078efcff */
[-C--:B------:R-:W-:Y:S01]  /*0800*/  LOP3.LUT R2, R2, R5.reuse, RZ, 0xfc, !PT ;  /* 0x0000000502027212 */ /* 0x080fe200078efcff */
[----:B------:R-:W-:Y:S01]  /*0810*/  VIADD R48, R48, UR4 ;  /* 0x0000000430307c36 */ /* 0x000fe20008000000 */
[----:B------:R-:W-:Y:S01]  /*0820*/  LOP3.LUT R0, R0, R5, RZ, 0xfc, !PT ;  /* 0x0000000500007212 */ /* 0x000fe200078efcff */
[----:B------:R-:W-:Y:S01]  /*0830*/  VIADD R46, R46, UR4 ;  /* 0x000000042e2e7c36 */ /* 0x000fe20008000000 */
[----:B------:R-:W-:Y:S02]  /*0840*/  LOP3.LUT R26, R44, 0x8, R11, 0xfe, !PT ;  /* 0x000000082c1a7812 */ /* 0x000fe400078efe0b */
[----:B------:R-:W-:Y:S02]  /*0850*/  ISETP.GE.AND P6, PT, R32, RZ, PT ;  /* 0x000000ff2000720c */ /* 0x000fe40003fc6270 */
[----:B------:R-:W-:Y:S02]  /*0860*/  IABS R5, R42 ;  /* 0x0000002a00057213 */ /* 0x000fe40000000000 */
[----:B------:R-:W-:-:S02]  /*0870*/  IABS R32, R32 ;  /* 0x0000002000207213 */ /* 0x000fc40000000000 */
[----:B------:R-:W-:Y:S01]  /*0880*/  ISETP.GE.AND P4, PT, R26, RZ, PT ;  /* 0x000000ff1a00720c */ /* 0x000fe20003f86270 */
[----:B------:R-:W-:Y:S01]  /*0890*/  IMAD.MOV R5, RZ, RZ, -R5 ;  /* 0x000000ffff057224 */ /* 0x000fe200078e0a05 */
[----:B------:R-:W-:Y:S01]  /*08a0*/  IABS R26, R26 ;  /* 0x0000001a001a7213 */ /* 0x000fe20000000000 */
[C---:B------:R-:W-:Y:S01]  /*08b0*/  IMAD.HI.U32 R8, R13.reuse, R32, RZ ;  /* 0x000000200d087227 */ /* 0x040fe200078e00ff */
[----:B------:R-:W-:Y:S02]  /*08c0*/  SEL R43, R16, R10, !P3 ;  /* 0x0000000a102b7207 */ /* 0x000fe40005800000 */
[----:B------:R-:W-:Y:S01]  /*08d0*/  LOP3.LUT R6, R44, 0x10, R11, 0xfe, !PT ;  /* 0x000000102c067812 */ /* 0x000fe200078efe0b */
[C---:B------:R-:W-:Y:S01]  /*08e0*/  IMAD.HI.U32 R4, R13.reuse, R26, RZ ;  /* 0x0000001a0d047227 */ /* 0x040fe200078e00ff */
[----:B------:R-:W-:Y:S02]  /*08f0*/  LOP3.LUT R10, R44, 0x18, R11, 0xfe, !PT ;  /* 0x000000182c0a7812 */ /* 0x000fe400078efe0b */
[----:B------:R-:W-:Y:S01]  /*0900*/  IABS R24, R6 ;  /* 0x0000000600187213 */ /* 0x000fe20000000000 */
[-C--:B------:R-:W-:Y:S01]  /*0910*/  IMAD R32, R8, R5.reuse, R32 ;  /* 0x0000000508207224 */ /* 0x080fe200078e0220 */
[----:B------:R-:W-:Y:S01]  /*0920*/  IABS R22, R10 ;  /* 0x0000000a00167213 */ /* 0x000fe20000000000 */
[----:B------:R-:W-:Y:S01]  /*0930*/  IMAD R26, R4, R5, R26 ;  /* 0x00000005041a7224 */ /* 0x000fe200078e021a */
[----:B------:R-:W-:Y:S01]  /*0940*/  ISETP.GE.AND P2, PT, R6, RZ, PT ;  /* 0x000000ff0600720c */ /* 0x000fe20003f46270 */
[----:B------:R-:W-:Y:S01]  /*0950*/  IMAD.HI.U32 R4, R13, R24, RZ ;  /* 0x000000180d047227 */ /* 0x000fe200078e00ff */
[----:B------:R-:W-:-:S02]  /*0960*/  ISETP.GT.U32.AND P0, PT, R7, R32, PT ;  /* 0x000000200700720c */ /* 0x000fc40003f04070 */
[----:B------:R-:W-:Y:S01]  /*0970*/  ISETP.GT.U32.AND P5, PT, R7, R26, PT ;  /* 0x0000001a0700720c */ /* 0x000fe20003fa4070 */
[----:B------:R-:W-:Y:S01]  /*0980*/  IMAD.HI.U32 R13, R13, R22, RZ ;  /* 0x000000160d0d7227 */ /* 0x000fe200078e00ff */
[----:B------:R-:W-:-:S03]  /*0990*/  LOP3.LUT R14, R14, 0x10, R41, 0xf8, !PT ;  /* 0x000000100e0e7812 */ /* 0x000fc600078ef829 */
[-C--:B------:R-:W-:Y:S02]  /*09a0*/  IMAD R24, R4, R5.reuse, R24 ;  /* 0x0000000504187224 */ /* 0x080fe400078e0218 */
[----:B------:R-:W-:Y:S02]  /*09b0*/  IMAD R22, R13, R5, R22 ;  /* 0x000000050d167224 */ /* 0x000fe400078e0216 */
[----:B------:R-:W-:Y:S01]  /*09c0*/  IMAD.SHL.U32 R43, R43, 0x20, RZ ;  /* 0x000000202b2b7824 */ /* 0x000fe200078e00ff */
[C---:B------:R-:W-:Y:S01]  /*09d0*/  ISETP.GT.U32.AND P3, PT, R7.reuse, R24, PT ;  /* 0x000000180700720c */ /* 0x040fe20003f64070 */
[--C-:B------:R-:W-:Y:S01]  /*09e0*/  @!P0 IMAD.IADD R32, R32, 0x1, -R7.reuse ;  /* 0x0000000120208824 */ /* 0x100fe200078e0a07 */
[----:B------:R-:W-:Y:S01]  /*09f0*/  ISETP.GT.U32.AND P1, PT, R7, R22, PT ;  /* 0x000000160700720c */ /* 0x000fe20003f24070 */
[----:B------:R-:W-:Y:S01]  /*0a00*/  @!P5 IMAD.IADD R26, R26, 0x1, -R7 ;  /* 0x000000011a1ad824 */ /* 0x000fe200078e0a07 */
[----:B------:R-:W-:Y:S02]  /*0a10*/  LOP3.LUT R5, R43, 0x10, R11, 0xfe, !PT ;  /* 0x000000102b057812 */ /* 0x000fe400078efe0b */
[----:B------:R-:W-:-:S02]  /*0a20*/  LOP3.LUT R4, R43, 0x18, R11, 0xfe, !PT ;  /* 0x000000182b047812 */ /* 0x000fc400078efe0b */
[----:B------:R-:W-:Y:S01]  /*0a30*/  ISETP.GT.U32.AND P0, PT, R7, R32, PT ;  /* 0x000000200700720c */ /* 0x000fe20003f04070 */
[----:B------:R-:W-:Y:S01]  /*0a40*/  IMAD.HI R16, R5, 0x2aaaaaab, RZ ;  /* 0x2aaaaaab05107827 */ /* 0x000fe200078e02ff */
[----:B------:R-:W-:Y:S02]  /*0a50*/  LOP3.LUT R8, R43, R11, RZ, 0xfc, !PT ;  /* 0x0000000b2b087212 */ /* 0x000fe400078efcff */
[----:B------:R-:W-:Y:S01]  /*0a60*/  LOP3.LUT R6, R43, 0x8, R11, 0xfe, !PT ;  /* 0x000000082b067812 */ /* 0x000fe200078efe0b */
[----:B------:R-:W-:Y:S01]  /*0a70*/  IMAD.HI R12, R4, 0x2aaaaaab, RZ ;  /* 0x2aaaaaab040c7827 */ /* 0x000fe200078e02ff */
[C---:B------:R-:W-:Y:S02]  /*0a80*/  ISETP.GT.U32.AND P5, PT, R7.reuse, R26, PT ;  /* 0x0000001a0700720c */ /* 0x040fe40003fa4070 */
[----:B------:R-:W-:Y:S01]  /*0a90*/  SHF.R.U32.HI R13, RZ, 0x1f, R16 ;  /* 0x0000001fff0d7819 */ /* 0x000fe20000011610 */
[--C-:B------:R-:W-:Y:S01]  /*0aa0*/  @!P3 IMAD.IADD R24, R24, 0x1, -R7.reuse ;  /* 0x000000011818b824 */ /* 0x100fe200078e0a07 */
[----:B------:R-:W-:Y:S01]  /*0ab0*/  SHF.R.U32.HI R11, RZ, 0x1f, R12 ;  /* 0x0000001fff0b7819 */ /* 0x000fe2000001160c */
[--C-:B------:R-:W-:Y:S01]  /*0ac0*/  @!P1 IMAD.IADD R22, R22, 0x1, -R7.reuse ;  /* 0x0000000116169824 */ /* 0x100fe200078e0a07 */
[----:B------:R-:W-:Y:S01]  /*0ad0*/  LEA.HI R16, R16, R13, RZ, 0x15 ;  /* 0x0000000d10107211 */ /* 0x000fe200078fa8ff */
[----:B------:R-:W-:Y:S01]  /*0ae0*/  @!P0 IMAD.IADD R32, R32, 0x1, -R7 ;  /* 0x0000000120208824 */ /* 0x000fe200078e0a07 */
[C---:B------:R-:W-:Y:S01]  /*0af0*/  ISETP.GT.U32.AND P3, PT, R7.reuse, R24, PT ;  /* 0x000000180700720c */ /* 0x040fe20003f64070 */
[----:B------:R-:W-:Y:S01]  /*0b00*/  IMAD.HI R20, R8, 0x2aaaaaab, RZ ;  /* 0x2aaaaaab08147827 */ /* 0x000fe200078e02ff */
[----:B------:R-:W-:-:S02]  /*0b10*/  ISETP.GT.U32.AND P1, PT, R7, R22, PT ;  /* 0x000000160700720c */ /* 0x000fc40003f24070 */
[----:B------:R-:W-:Y:S01]  /*0b20*/  LEA.HI R11, R12, R11, RZ, 0x15 ;  /* 0x0000000b0c0b7211 */ /* 0x000fe200078fa8ff */
[----:B------:R-:W-:Y:S01]  /*0b30*/  IMAD.HI R18, R6, 0x2aaaaaab, RZ ;  /* 0x2aaaaaab06127827 */ /* 0x000fe200078e02ff */
[----:B------:R-:W-:Y:S02]  /*0b40*/  ISETP.GE.AND P0, PT, R10, RZ, PT ;  /* 0x000000ff0a00720c */ /* 0x000fe40003f06270 */
[----:B------:R-:W-:Y:S01]  /*0b50*/  SHF.R.U32.HI R17, RZ, 0x1f, R20 ;  /* 0x0000001fff117819 */ /* 0x000fe20000011614 */
[----:B------:R-:W-:Y:S01]  /*0b60*/  IMAD R16, R16, -0x3000, R5 ;  /* 0xffffd00010107824 */ /* 0x000fe200078e0205 */
[----:B------:R-:W-:Y:S01]  /*0b70*/  SHF.R.U32.HI R15, RZ, 0x1f, R18 ;  /* 0x0000001fff0f7819 */ /* 0x000fe20000011612 */
[----:B------:R-:W-:Y:S01]  /*0b80*/  IMAD R10, R11, -0x3000, R4 ;  /* 0xffffd0000b0a7824 */ /* 0x000fe200078e0204 */
[----:B------:R-:W-:Y:S01]  /*0b90*/  LEA.HI R17, R20, R17, RZ, 0x15 ;  /* 0x0000001114117211 */ /* 0x000fe200078fa8ff */
[----:B------:R-:W2:Y:S01]  /*0ba0*/  LDC.64 R4, c[0x0][0x218] ;  /* 0x00008600ff047b82 */ /* 0x000ea20000000a00 */
[--C-:B------:R-:W-:Y:S01]  /*0bb0*/  @!P5 IMAD.IADD R26, R26, 0x1, -R7.reuse ;  /* 0x000000011a1ad824 */ /* 0x100fe200078e0a07 */
[----:B------:R-:W-:Y:S01]  /*0bc0*/  LEA.HI R15, R18, R15, RZ, 0x15 ;  /* 0x0000000f120f7211 */ /* 0x000fe200078fa8ff */
[----:B------:R-:W-:-:S02]  /*0bd0*/  @!P3 IMAD.IADD R24, R24, 0x1, -R7 ;  /* 0x000000011818b824 */ /* 0x000fc400078e0a07 */
[----:B------:R-:W-:Y:S01]  /*0be0*/  @!P1 IMAD.IADD R22, R22, 0x1, -R7 ;  /* 0x0000000116169824 */ /* 0x000fe200078e0a07 */
[----:B------:R-:W-:Y:S01]  /*0bf0*/  ISETP.NE.AND P1, PT, R42, RZ, PT ;  /* 0x000000ff2a00720c */ /* 0x000fe20003f25270 */
[----:B------:R-:W-:Y:S01]  /*0c00*/  @!P6 IMAD.MOV R32, RZ, RZ, -R32 ;  /* 0x000000ffff20e224 */ /* 0x000fe200078e0a20 */
[----:B------:R-:W-:Y:S01]  /*0c10*/  LOP3.LUT R7, RZ, R42, RZ, 0x33, !PT ;  /* 0x0000002aff077212 */ /* 0x000fe200078e33ff */
[----:B------:R-:W-:Y:S02]  /*0c20*/  @!P4 IMAD.MOV R26, RZ, RZ, -R26 ;  /* 0x000000ffff1ac224 */ /* 0x000fe400078e0a1a */
[----:B------:R-:W-:Y:S01]  /*0c30*/  @!P2 IMAD.MOV R24, RZ, RZ, -R24 ;  /* 0x000000ffff18a224 */ /* 0x000fe200078e0a18 */
[C---:B------:R-:W-:Y:S01]  /*0c40*/  SEL R20, R7.reuse, R32, !P1 ;  /* 0x0000002007147207 */ /* 0x040fe20004800000 */
[----:B------:R-:W-:Y:S01]  /*0c50*/  @!P0 IMAD.MOV R22, RZ, RZ, -R22 ;  /* 0x000000ffff168224 */ /* 0x000fe200078e0a16 */
[----:B------:R-:W-:Y:S01]  /*0c60*/  SEL R18, R7, R26, !P1 ;  /* 0x0000001a07127207 */ /* 0x000fe20004800000 */
[----:B------:R-:W-:Y:S01]  /*0c70*/  IMAD R8, R17, -0x3000, R8 ;  /* 0xffffd00011087824 */ /* 0x000fe200078e0208 */
[----:B------:R-:W-:Y:S01]  /*0c80*/  SEL R12, R7, R24, !P1 ;  /* 0x00000018070c7207 */ /* 0x000fe20004800000 */
[----:B------:R-:W-:Y:S01]  /*0c90*/  IMAD R6, R15, -0x3000, R6 ;  /* 0xffffd0000f067824 */ /* 0x000fe200078e0206 */
[----:B------:R-:W-:Y:S01]  /*0ca0*/  SEL R26, R7, R22, !P1 ;  /* 0x00000016071a7207 */ /* 0x000fe20004800000 */
[----:B------:R-:W-:Y:S01]  /*0cb0*/  IMAD R27, R20, 0xc00, R9 ;  /* 0x00000c00141b7824 */ /* 0x000fe200078e0209 */
[----:B------:R-:W-:Y:S01]  /*0cc0*/  SHF.R.U32.HI R32, RZ, 0x4, R39 ;  /* 0x00000004ff207819 */ /* 0x000fe20000011627 */
[----:B------:R-:W-:-:S02]  /*0cd0*/  IMAD R59, R18, 0xc00, R9 ;  /* 0x00000c00123b7824 */ /* 0x000fc400078e0209 */
[--C-:B------:R-:W-:Y:S01]  /*0ce0*/  IMAD R11, R8, 0xc00, R9.reuse ;  /* 0x00000c00080b7824 */ /* 0x100fe200078e0209 */
[----:B------:R-:W-:Y:S01]  /*0cf0*/  SGXT.U32 R32, R32, 0x1 ;  /* 0x000000012020781a */ /* 0x000fe20000000000 */
[--C-:B------:R-:W-:Y:S02]  /*0d00*/  IMAD R21, R6, 0xc00, R9.reuse ;  /* 0x00000c0006157824 */ /* 0x100fe400078e0209 */
[--C-:B------:R-:W-:Y:S01]  /*0d10*/  IMAD R22, R16, 0xc00, R9.reuse ;  /* 0x00000c0010167824 */ /* 0x100fe200078e0209 */
[----:B------:R-:W-:Y:S01]  /*0d20*/  LOP3.LUT R38, R32, 0x2, RZ, 0xfc, !PT ;  /* 0x0000000220267812 */ /* 0x000fe200078efcff */
[--C-:B------:R-:W-:Y:S01]  /*0d30*/  IMAD R24, R10, 0xc00, R9.reuse ;  /* 0x00000c000a187824 */ /* 0x100fe200078e0209 */
[----:B------:R-:W-:Y:S01]  /*0d40*/  LOP3.LUT R8, R32, 0x4, RZ, 0xfc, !PT ;  /* 0x0000000420087812 */ /* 0x000fe200078efcff */
[--C-:B------:R-:W-:Y:S01]  /*0d50*/  IMAD R61, R12, 0xc00, R9.reuse ;  /* 0x00000c000c3d7824 */ /* 0x100fe200078e0209 */
[----:B------:R-:W-:Y:S01]  /*0d60*/  LOP3.LUT R12, R32, 0x7, R39, 0x78, !PT ;  /* 0x00000007200c7812 */ /* 0x000fe200078e7827 */
[----:B------:R-:W-:Y:S01]  /*0d70*/  IMAD R9, R26, 0xc00, R9 ;  /* 0x00000c001a097824 */ /* 0x000fe200078e0209 */
[C---:B------:R-:W-:Y:S01]  /*0d80*/  LOP3.LUT R36, R32.reuse, 0x6, RZ, 0xfc, !PT ;  /* 0x0000000620247812 */ /* 0x040fe200078efcff */
[----:B-1---5:R-:W-:Y:S01]  /*0d90*/  IMAD.WIDE R26, R27, 0x2, R62 ;  /* 0x000000021b1a7825 */ /* 0x022fe200078e023e */
[----:B------:R-:W-:-:S02]  /*0da0*/  LOP3.LUT R6, R32, 0x8, RZ, 0xfc, !PT ;  /* 0x0000000820067812 */ /* 0x000fc400078efcff */
[----:B------:R-:W-:Y:S01]  /*0db0*/  LOP3.LUT R34, R32, 0xa, RZ, 0xfc, !PT ;  /* 0x0000000a20227812 */ /* 0x000fe200078efcff */
[--C-:B------:R-:W-:Y:S01]  /*0dc0*/  IMAD.WIDE R58, R59, 0x2, R62.reuse ;  /* 0x000000023b3a7825 */ /* 0x100fe200078e023e */
[----:B------:R-:W-:Y:S01]  /*0dd0*/  @!PT LDS RZ, [RZ] ;  /* 0x00000000fffff984 */ /* 0x000fe20000000800 */
[----:B------:R-:W-:Y:S01]  /*0de0*/  @!PT LDS RZ, [RZ] ;  /* 0x00000000fffff984 */ /* 0x000fe20000000800 */
[----:B------:R-:W-:Y:S01]  /*0df0*/  @!PT LDS RZ, [RZ] ;  /* 0x00000000fffff984 */ /* 0x000fe20000000800 */
[----:B------:R-:W-:Y:S01]  /*0e00*/  LDGSTS.E.BYPASS.LTC128B.128 [R49], desc[UR6][R26.64] ;  /* 0x000000001a317fae */ /* 0x000fe2000b901d46 */
[----:B------:R-:W-:Y:S02]  /*0e10*/  IADD3 R51, P0, R26, 0x100, RZ ;  /* 0x000001001a337810 */ /* 0x000fe40007f1e0ff */
[--C-:B------:R-:W-:Y:S01]  /*0e20*/  IMAD.WIDE R60, R61, 0x2, R62.reuse ;  /* 0x000000023d3c7825 */ /* 0x100fe200078e023e */
[----:B------:R1:W-:Y:S01]  /*0e30*/  LDGSTS.E.BYPASS.LTC128B.128 [R48], desc[UR6][R58.64] ;  /* 0x000000003a307fae */ /* 0x0003e2000b901d46 */
[----:B------:R-:W-:Y:S02]  /*0e40*/  IADD3 R53, P1, R58, 0x100, RZ ;  /* 0x000001003a357810 */ /* 0x000fe40007f3e0ff */
[----:B------:R-:W-:Y:S01]  /*0e50*/  IMAD.WIDE R62, R9, 0x2, R62 ;  /* 0x00000002093e7825 */ /* 0x000fe200078e023e */
[----:B------:R-:W-:Y:S01]  /*0e60*/  LDGSTS.E.BYPASS.LTC128B.128 [R47], desc[UR6][R60.64] ;  /* 0x000000003c2f7fae */ /* 0x000fe2000b901d46 */
[----:B------:R-:W-:-:S02]  /*0e70*/  LOP3.LUT R38, R38, 0x7, R39, 0x78, !PT ;  /* 0x0000000726267812 */ /* 0x000fc400078e7827 */
[--C-:B--2---:R-:W-:Y:S01]  /*0e80*/  IMAD.WIDE R10, R11, 0x2, R4.reuse ;  /* 0x000000020b0a7825 */ /* 0x104fe200078e0204 */
[----:B------:R2:W-:Y:S01]  /*0e90*/  LDGSTS.E.BYPASS.LTC128B.128 [R46], desc[UR6][R62.64] ;  /* 0x000000003e2e7fae */ /* 0x0005e2000b901d46 */
[----:B------:R-:W-:Y:S02]  /*0ea0*/  LOP3.LUT R8, R8, 0x7, R39, 0x78, !PT ;  /* 0x0000000708087812 */ /* 0x000fe400078e7827 */
[--C-:B------:R-:W-:Y:S01]  /*0eb0*/  IMAD.WIDE R20, R21, 0x2, R4.reuse ;  /* 0x0000000215147825 */ /* 0x100fe200078e0204 */
[----:B------:R-:W0:Y:S01]  /*0ec0*/  LDGDEPBAR ;  /* 0x00000000000079af */ /* 0x000e220000000000 */
[----:B------:R-:W-:Y:S02]  /*0ed0*/  LOP3.LUT R36, R36, 0x7, R39, 0x78, !PT ;  /* 0x0000000724247812 */ /* 0x000fe400078e7827 */
[----:B------:R-:W-:Y:S01]  /*0ee0*/  IMAD.WIDE R22, R22, 0x2, R4 ;  /* 0x0000000216167825 */ /* 0x000fe200078e0204 */
[----:B------:R3:W-:Y:S01]  /*0ef0*/  LDGSTS.E.BYPASS.LTC128B.128 [R49+0x2000], desc[UR6][R10.64] ;  /* 0x020000000a317fae */ /* 0x0007e2000b901d46 */
[----:B------:R-:W-:-:S02]  /*0f00*/  LOP3.LUT R6, R6, 0x7, R39, 0x78, !PT ;  /* 0x0000000706067812 */ /* 0x000fc400078e7827 */
[----:B------:R-:W-:Y:S01]  /*0f10*/  IMAD.WIDE R24, R24, 0x2, R4 ;  /* 0x0000000218187825 */ /* 0x000fe200078e0204 */
[----:B------:R4:W-:Y:S01]  /*0f20*/  LDGSTS.E.BYPASS.LTC128B.128 [R48+0x2000], desc[UR6][R20.64] ;  /* 0x0200000014307fae */ /* 0x0009e2000b901d46 */
[----:B------:R-:W-:Y:S02]  /*0f30*/  LOP3.LUT R5, R14, 0x7, R39, 0xf8, !PT ;  /* 0x000000070e057812 */ /* 0x000fe400078ef827 */
[----:B------:R-:W-:Y:S01]  /*0f40*/  IMAD.SHL.U32 R12, R12, 0x10, RZ ;  /* 0x000000100c0c7824 */ /* 0x000fe200078e00ff */
[----:B------:R4:W-:Y:S01]  /*0f50*/  LDGSTS.E.BYPASS.LTC128B.128 [R47+0x2000], desc[UR6][R22.64] ;  /* 0x02000000162f7fae */ /* 0x0009e2000b901d46 */
[C---:B------:R-:W-:Y:S01]  /*0f60*/  LOP3.LUT R4, R32.reuse, 0xc, RZ, 0xfc, !PT ;  /* 0x0000000c20047812 */ /* 0x040fe200078efcff */
[----:B------:R-:W-:Y:S01]  /*0f70*/  IMAD.SHL.U32 R5, R5, 0x100, RZ ;  /* 0x0000010005057824 */ /* 0x000fe200078e00ff */
[----:B------:R-:W-:Y:S01]  /*0f80*/  LOP3.LUT R32, R32, 0xe, RZ, 0xfc, !PT ;  /* 0x0000000e20207812 */ /* 0x000fe200078efcff */
[----:B------:R4:W-:Y:S01]  /*0f90*/  LDGSTS.E.BYPASS.LTC128B.128 [R46+0x2000], desc[UR6][R24.64] ;  /* 0x02000000182e7fae */ /* 0x0009e2000b901d46 */
[----:B------:R-:W-:Y:S01]  /*0fa0*/  LOP3.LUT R34, R34, 0x7, R39, 0x78, !PT ;  /* 0x0000000722227812 */ /* 0x000fe200078e7827 */
[----:B------:R-:W-:Y:S01]  /*0fb0*/  IMAD.X R52, RZ, RZ, R59, P1 ;  /* 0x000000ffff347224 */ /* 0x000fe200008e063b */
[----:B------:R-:W-:Y:S01]  /*0fc0*/  LOP3.LUT R45, R5, R12, RZ, 0xfc, !PT ;  /* 0x0000000c052d7212 */ /* 0x000fe200078efcff */
[----:B------:R-:W0:Y:S01]  /*0fd0*/  LDGDEPBAR ;  /* 0x00000000000079af */ /* 0x000e220000000000 */
[----:B------:R-:W-:Y:S01]  /*0fe0*/  LOP3.LUT R4, R4, 0x7, R39, 0x78, !PT ;  /* 0x0000000704047812 */ /* 0x000fe200078e7827 */
[----:B------:R-:W-:Y:S01]  /*0ff0*/  IMAD.X R50, RZ, RZ, R27, P0 ;  /* 0x000000ffff327224 */ /* 0x000fe200000e061b */
[----:B------:R-:W-:Y:S01]  /*1000*/  LOP3.LUT R32, R32, 0x7, R39, 0x78, !PT ;  /* 0x0000000720207812 */ /* 0x000fe200078e7827 */
[----:B------:R-:W-:Y:S01]  /*1010*/  IMAD.SHL.U32 R38, R38, 0x10, RZ ;  /* 0x0000001026267824 */ /* 0x000fe200078e00ff */
[----:B------:R-:W-:Y:S01]  /*1020*/  IADD3 R57, P3, R62, 0x100, RZ ;  /* 0x000001003e397810 */ /* 0x000fe20007f7e0ff */
[----:B------:R-:W-:Y:S01]  /*1030*/  IMAD.SHL.U32 R8, R8, 0x10, RZ ;  /* 0x0000001008087824 */ /* 0x000fe200078e00ff */
[----:B------:R-:W-:Y:S01]  /*1040*/  IADD3 R55, P2, R60, 0x100, RZ ;  /* 0x000001003c377810 */ /* 0x000fe20007f5e0ff */
[----:B------:R-:W-:Y:S01]  /*1050*/  IMAD.SHL.U32 R36, R36, 0x10, RZ ;  /* 0x0000001024247824 */ /* 0x000fe200078e00ff */
[----:B-1----:R-:W-:Y:S01]  /*1060*/  IADD3 R59, P0, R10, 0x100, RZ ;  /* 0x000001000a3b7810 */ /* 0x002fe20007f1e0ff */
[----:B------:R-:W-:Y:S01]  /*1070*/  IMAD.SHL.U32 R6, R6, 0x10, RZ ;  /* 0x0000001006067824 */ /* 0x000fe200078e00ff */
[-C--:B------:R-:W-:Y:S01]  /*1080*/  LOP3.LUT R38, R38, R5.reuse, RZ, 0xfc, !PT ;  /* 0x0000000526267212 */ /* 0x080fe200078efcff */
[----:B------:R-:W-:Y:S01]  /*1090*/  IMAD.SHL.U32 R34, R34, 0x10, RZ ;  /* 0x0000001022227824 */ /* 0x000fe200078e00ff */
[-C--:B------:R-:W-:Y:S01]  /*10a0*/  LOP3.LUT R37, R8, R5.reuse, RZ, 0xfc, !PT ;  /* 0x0000000508257212 */ /* 0x080fe200078efcff */
[----:B------:R-:W-:Y:S01]  /*10b0*/  IMAD.SHL.U32 R4, R4, 0x10, RZ ;  /* 0x0000001004047824 */ /* 0x000fe200078e00ff */
[-C--:B------:R-:W-:Y:S01]  /*10c0*/  LOP3.LUT R36, R36, R5.reuse, RZ, 0xfc, !PT ;  /* 0x0000000524247212 */ /* 0x080fe200078efcff */
[----:B------:R-:W-:Y:S01]  /*10d0*/  IMAD.SHL.U32 R32, R32, 0x10, RZ ;  /* 0x0000001020207824 */ /* 0x000fe200078e00ff */
[----:B------:R-:W-:Y:S01]  /*10e0*/  LOP3.LUT R35, R6, R5, RZ, 0xfc, !PT ;  /* 0x0000000506237212 */ /* 0x000fe200078efcff */
[----:B------:R-:W-:Y:S01]  /*10f0*/  IMAD.X R56, RZ, RZ, R63, P3 ;  /* 0x000000ffff387224 */ /* 0x000fe200018e063f */
[----:B------:R-:W-:Y:S01]  /*1100*/  IADD3 R65, P3, R24, 0x100, RZ ;  /* 0x0000010018417810 */ /* 0x000fe20007f7e0ff */
[----:B------:R-:W-:Y:S01]  /*1110*/  IMAD.X R54, RZ, RZ, R61, P2 ;  /* 0x000000ffff367224 */ /* 0x000fe200010e063d */
[----:B--2---:R-:W-:Y:S01]  /*1120*/  IADD3 R63, P2, R22, 0x100, RZ ;  /* 0x00000100163f7810 */ /* 0x004fe20007f5e0ff */
[----:B------:R-:W-:Y:S01]  /*1130*/  IMAD.X R58, RZ, RZ, R11, P0 ;  /* 0x000000ffff3a7224 */ /* 0x000fe200000e060b */
[----:B------:R-:W-:Y:S01]  /*1140*/  IADD3 R61, P1, R20, 0x100, RZ ;  /* 0x00000100143d7810 */ /* 0x000fe20007f3e0ff */
[----:B------:R-:W-:-:S04]  /*1150*/  DEPBAR.LE SB0, 0x0 ;  /* 0x000080000000791a */ /* 0x000fc80000000000 */
[----:B------:R-:W-:Y:S01]  /*1160*/  BAR.SYNC.DEFER_BLOCKING 0x0 ;  /* 0x0000000000007b1d */ /* 0x000fe20000010000 */
[-C--:B------:R-:W-:Y:S01]  /*1170*/  LOP3.LUT R34, R34, R5.reuse, RZ, 0xfc, !PT ;  /* 0x0000000522227212 */ /* 0x080fe200078efcff */
[----:B------:R-:W-:Y:S01]  /*1180*/  IMAD.X R64, RZ, RZ, R25, P3 ;  /* 0x000000ffff407224 */ /* 0x000fe200018e0619 */
[-C--:B------:R-:W-:Y:S01]  /*1190*/  LOP3.LUT R33, R4, R5.reuse, RZ, 0xfc, !PT ;  /* 0x0000000504217212 */ /* 0x080fe200078efcff */
[----:B------:R-:W-:Y:S01]  /*11a0*/  IMAD.X R62, RZ, RZ, R23, P2 ;  /* 0x000000ffff3e7224 */ /* 0x000fe200010e0617 */
[----:B------:R-:W-:Y:S01]  /*11b0*/  LOP3.LUT R32, R32, R5, RZ, 0xfc, !PT ;  /* 0x0000000520207212 */ /* 0x000fe200078efcff */
[----:B------:R-:W-:Y:S01]  /*11c0*/  IMAD.X R60, RZ, RZ, R21, P1 ;  /* 0x000000ffff3c7224 */ /* 0x000fe200008e0615 */
[----:B------:R-:W-:Y:S02]  /*11d0*/  CS2R R4, SRZ ;  /* 0x0000000000047805 */ /* 0x000fe4000001ff00 */
[----:B------:R-:W-:Y:S02]  /*11e0*/  CS2R R6, SRZ ;  /* 0x0000000000067805 */ /* 0x000fe4000001ff00 */
[----:B------:R-:W-:-:S02]  /*11f0*/  CS2R R8, SRZ ;  /* 0x0000000000087805 */ /* 0x000fc4000001ff00 */
[----:B---3--:R-:W-:Y:S01]  /*1200*/  CS2R R10, SRZ ;  /* 0x00000000000a7805 */ /* 0x008fe2000001ff00 */
[----:B------:R1:W2:Y:S04]  /*1210*/  LDSM.16.M88.4 R12, [R45+UR4] ;  /* 0x000000042d0c783b */ /* 0x0002a80008000200 */
[----:B----4-:R1:W3:Y:S02]  /*1220*/  LDSM.16.M88.4 R16, [R40+UR4+0x2000] ;  /* 0x002000042810783b */ /* 0x0102e40008000200 */
.L_x_0:
[----:B------:R-:W-:-:S01]  /*1230*/  LDSM.16.M88.4 R20, [R38+UR4] ;  /* 0x000000042614783b */ /* 0x000fc20008000200 */
[----:B--23--:R-:W-:Y:S03]  /*1240*/  HMMA.16816.F32.BF16 R4, R12, R16, R4 ;  /* 0x000000100c04723c */ /* 0x00cfe60000041804 */
[----:B------:R-:W2:Y:S02]  /*1250*/  LDSM.16.M88.4 R24, [R31+UR4+0x2000] ;  /* 0x002000041f18783b */ /* 0x000ea40008000200 */
[C---:B------:R-:W-:Y:S01]  /*1260*/  ISETP.GE.U32.AND P4, PT, R66.reuse, 0xb80, PT ;  /* 0x00000b804200780c */ /* 0x040fe20003f86070 */
[----:B------:R-:W-:Y:S01]  /*1270*/  HMMA.16816.F32.BF16 R8, R12, R18, R8 ;  /* 0x000000120c08723c */ /* 0x000fe20000041808 */
[----:B------:R-:W-:Y:S04]  /*1280*/  LDSM.16.M88.4 R12, [R37+UR4] ;  /* 0x00000004250c783b */ /* 0x000fe80008000200 */
[----:B------:R-:W3:Y:S01]  /*1290*/  LDSM.16.M88.4 R16, [R30+UR4+0x2000] ;  /* 0x002000041e10783b */ /* 0x000ee20008000200 */
[----:B------:R-:W-:Y:S11]  /*12a0*/  VIADD R66, R66, 0x80 ;  /* 0x0000008042427836 */ /* 0x000ff60000000000 */
[----:B------:R-:W-:-:S01]  /*12b0*/  @!UPT UIADD3 URZ, URZ, URZ, URZ ;  /* 0x0000003f3f3ff290 */ /* 0x000fc2000fffe03f */
[----:B--2---:R-:W-:Y:S06]  /*12c0*/  HMMA.16816.F32.BF16 R4, R20, R24, R4 ;  /* 0x000000181404723c */ /* 0x004fec0000041804 */
[----:B------:R-:W-:Y:S01]  /*12d0*/  HMMA.16816.F32.BF16 R8, R20, R26, R8 ;  /* 0x0000001a1408723c */ /* 0x000fe20000041808 */
[----:B------:R-:W-:Y:S04]  /*12e0*/  LDSM.16.M88.4 R20, [R36+UR4] ;  /* 0x000000042414783b */ /* 0x000fe80008000200 */
[----:B------:R-:W2:Y:S11]  /*12f0*/  LDSM.16.M88.4 R24, [R29+UR4+0x2000] ;  /* 0x002000041d18783b */ /* 0x000eb60008000200 */
[----:B------:R-:W-:-:S02]  /*1300*/  @!UPT UIADD3 URZ, URZ, URZ, URZ ;  /* 0x0000003f3f3ff290 */ /* 0x000fc4000fffe03f */
[----:B---3--:R-:W-:Y:S06]  /*1310*/  HMMA.16816.F32.BF16 R4, R12, R16, R4 ;  /* 0x000000100c04723c */ /* 0x008fec0000041804 */
[----:B------:R-:W-:Y:S01]  /*1320*/  HMMA.16816.F32.BF16 R8, R12, R18, R8 ;  /* 0x000000120c08723c */ /* 0x000fe20000041808 */
[----:B------:R-:W-:Y:S04]  /*1330*/  LDSM.16.M88.4 R12, [R35+UR4] ;  /* 0x00000004230c783b */ /* 0x000fe80008000200 */
[----:B------:R-:W3:Y:S11]  /*1340*/  LDSM.16.M88.4 R16, [R28+UR4+0x2000] ;  /* 0x002000041c10783b */ /* 0x000ef60008000200 */
[----:B------:R-:W-:-:S02]  /*1350*/  @!UPT UIADD3 URZ, URZ, URZ, URZ ;  /* 0x0000003f3f3ff290 */ /* 0x000fc4000fffe03f */
        /* <DEDUP_REMOVED lines=13> */
[----:B------:R-:W2:Y:S01]  /*1430*/  LDSM.16.M88.4 R24, [R0+UR4+0x2000] ;  /* 0x002000040018783b */ /* 0x000ea20008000200 */
[----:B------:R-:W-:Y:S11]  /*1440*/  BAR.SYNC.DEFER_BLOCKING 0x0 ;  /* 0x0000000000007b1d */ /* 0x000ff60000010000 */
[----:B------:R-:W-:-:S01]  /*1450*/  @!UPT UIADD3 URZ, URZ, URZ, URZ ;  /* 0x0000003f3f3ff290 */ /* 0x000fc2000fffe03f */
[----:B---3--:R-:W-:Y:S06]  /*1460*/  HMMA.16816.F32.BF16 R4, R12, R16, R4 ;  /* 0x000000100c04723c */ /* 0x008fec0000041804 */
[----:B------:R-:W-:Y:S11]  /*1470*/  HMMA.16816.F32.BF16 R8, R12, R18, R8 ;  /* 0x000000120c08723c */ /* 0x000ff60000041808 */
[----:B------:R-:W-:Y:S07]  /*1480*/  @!UPT UIADD3 URZ, URZ, URZ, URZ ;  /* 0x0000003f3f3ff290 */ /* 0x000fee000fffe03f */
[----:B--2---:R-:W-:Y:S05]  /*1490*/  HMMA.16816.F32.BF16 R4, R20, R24, R4 ;  /* 0x000000181404723c */ /* 0x004fea0000041804 */
[----:B------:R-:W-:-:S01]  /*14a0*/  IADD3 R14, P1, R51, UR8, RZ ;  /* 0x00000008330e7c10 */ /* 0x000fc2000ff3e0ff */
[----:B------:R-:W-:Y:S05]  /*14b0*/  HMMA.16816.F32.BF16 R8, R20, R26, R8 ;  /* 0x0000001a1408723c */ /* 0x000fea0000041808 */
[----:B------:R-:W-:Y:S02]  /*14c0*/  IADD3 R18, P0, R53, UR8, RZ ;  /* 0x0000000835127c10 */ /* 0x000fe4000ff1e0ff */
[----:B------:R-:W-:Y:S04]  /*14d0*/  IADD3.X R15, R50, UR5, RZ, P1, !PT ;  /* 0x00000005320f7c10 */ /* 0x000fe80008ffe4ff */
[----:B------:R-:W-:Y:S01]  /*14e0*/  IADD3 R68, P1, R55, UR8, RZ ;  /* 0x0000000837447c10 */ /* 0x000fe2000ff3e0ff */
[----:B------:R-:W-:Y:S01]  /*14f0*/  @!PT LDS RZ, [RZ] ;  /* 0x00000000fffff984 */ /* 0x000fe20000000800 */
[----:B------:R-:W-:Y:S01]  /*1500*/  @!PT LDS RZ, [RZ] ;  /* 0x00000000fffff984 */ /* 0x000fe20000000800 */
[----:B------:R-:W-:Y:S01]  /*1510*/  @!PT LDS RZ, [RZ] ;  /* 0x00000000fffff984 */ /* 0x000fe20000000800 */
[----:B------:R2:W-:Y:S01]  /*1520*/  LDGSTS.E.BYPASS.LTC128B.128 [R49], desc[UR6][R14.64], !P4 ;  /* 0x000000000e317fae */ /* 0x0005e2000e101d46 */
[----:B------:R-:W-:Y:S02]  /*1530*/  IADD3.X R19, R52, UR5, RZ, P0, !PT ;  /* 0x0000000534137c10 */ /* 0x000fe400087fe4ff */
[----:B------:R-:W-:Y:S02]  /*1540*/  IADD3.X R69, R54, UR5, RZ, P1, !PT ;  /* 0x0000000536457c10 */ /* 0x000fe40008ffe4ff */
[----:B------:R-:W-:Y:S01]  /*1550*/  IADD3 R24, P0, R57, UR8, RZ ;  /* 0x0000000839187c10 */ /* 0x000fe2000ff1e0ff */
[----:B------:R3:W-:Y:S01]  /*1560*/  LDGSTS.E.BYPASS.LTC128B.128 [R48], desc[UR6][R18.64], !P4 ;  /* 0x0000000012307fae */ /* 0x0007e2000e101d46 */
[----:B------:R-:W-:Y:S02]  /*1570*/  IADD3 R16, P3, R59, UR8, RZ ;  /* 0x000000083b107c10 */ /* 0x000fe4000ff7e0ff */
[----:B------:R-:W-:Y:S01]  /*1580*/  IADD3.X R25, R56, UR5, RZ, P0, !PT ;  /* 0x0000000538197c10 */ /* 0x000fe200087fe4ff */
[----:B------:R4:W-:Y:S01]  /*1590*/  LDGSTS.E.BYPASS.LTC128B.128 [R47], desc[UR6][R68.64], !P4 ;  /* 0x00000000442f7fae */ /* 0x0009e2000e101d46 */
[----:B------:R-:W-:Y:S03]  /*15a0*/  IADD3.X R17, R58, UR5, RZ, P3, !PT ;  /* 0x000000053a117c10 */ /* 0x000fe60009ffe4ff */
[----:B-1----:R-:W-:Y:S04]  /*15b0*/  LDGSTS.E.BYPASS.LTC128B.128 [R46], desc[UR6][R24.64], !P4 ;  /* 0x00000000182e7fae */ /* 0x002fe8000e101d46 */
[----:B------:R-:W0:Y:S04]  /*15c0*/  LDGDEPBAR ;  /* 0x00000000000079af */ /* 0x000e280000000000 */
[----:B------:R-:W-:Y:S01]  /*15d0*/  LDGSTS.E.BYPASS.LTC128B.128 [R49+0x2000], desc[UR6][R16.64], !P4 ;  /* 0x0200000010317fae */ /* 0x000fe2000e101d46 */
[----:B--2---:R-:W-:Y:S04]  /*15e0*/  IADD3 R14, P2, R61, UR8, RZ ;  /* 0x000000083d0e7c10 */ /* 0x004fe8000ff5e0ff */
[----:B------:R-:W-:Y:S02]  /*15f0*/  IADD3.X R15, R60, UR5, RZ, P2, !PT ;  /* 0x000000053c0f7c10 */ /* 0x000fe400097fe4ff */
[----:B---3--:R-:W-:Y:S03]  /*1600*/  IADD3 R18, P1, R63, UR8, RZ ;  /* 0x000000083f127c10 */ /* 0x008fe6000ff3e0ff */
[----:B------:R1:W-:Y:S01]  /*1610*/  LDGSTS.E.BYPASS.LTC128B.128 [R48+0x2000], desc[UR6][R14.64], !P4 ;  /* 0x020000000e307fae */ /* 0x0003e2000e101d46 */
[----:B----4-:R-:W-:Y:S01]  /*1620*/  IADD3 R68, P0, R65, UR8, RZ ;  /* 0x0000000841447c10 */ /* 0x010fe2000ff1e0ff */
[----:B------:R-:W-:Y:S01]  /*1630*/  UIADD3 UR8, UP0, UR8, 0x100, URZ ;  /* 0x0000010008087890 */ /* 0x000fe2000ff1e03f */
[----:B------:R-:W-:Y:S02]  /*1640*/  IADD3.X R19, R62, UR5, RZ, P1, !PT ;  /* 0x000000053e137c10 */ /* 0x000fe40008ffe4ff */
[----:B------:R-:W-:Y:S01]  /*1650*/  IADD3.X R69, R64, UR5, RZ, P0, !PT ;  /* 0x0000000540457c10 */ /* 0x000fe200087fe4ff */
[----:B------:R-:W-:Y:S02]  /*1660*/  UIADD3.X UR5, URZ, UR5, URZ, UP0, !UPT ;  /* 0x000000053f057290 */ /* 0x000fe400087fe43f */
[----:B------:R4:W-:Y:S04]  /*1670*/  LDGSTS.E.BYPASS.LTC128B.128 [R47+0x2000], desc[UR6][R18.64], !P4 ;  /* 0x02000000122f7fae */ /* 0x0009e8000e101d46 */
[----:B------:R3:W-:Y:S04]  /*1680*/  LDGSTS.E.BYPASS.LTC128B.128 [R46+0x2000], desc[UR6][R68.64], !P4 ;  /* 0x02000000442e7fae */ /* 0x0007e8000e101d46 */
[----:B------:R-:W0:Y:S01]  /*1690*/  LDGDEPBAR ;  /* 0x00000000000079af */ /* 0x000e220000000000 */
[----:B------:R-:W-:Y:S04]  /*16a0*/  DEPBAR.LE SB0, 0x0 ;  /* 0x000080000000791a */ /* 0x000fe80000000000 */
[----:B------:R-:W-:Y:S06]  /*16b0*/  BAR.SYNC.DEFER_BLOCKING 0x0 ;  /* 0x0000000000007b1d */ /* 0x000fec0000010000 */
[----:B-1----:R3:W2:Y:S04]  /*16c0*/  LDSM.16.M88.4 R12, [R45+UR4] ;  /* 0x000000042d0c783b */ /* 0x0026a80008000200 */
[----:B----4-:R3:W2:Y:S01]  /*16d0*/  LDSM.16.M88.4 R16, [R40+UR4+0x2000] ;  /* 0x002000042810783b */ /* 0x0106a20008000200 */
[----:B------:R-:W-:Y:S08]  /*16e0*/  @!P4 BRA `(.L_x_0) ;  /* 0xfffffff800d0c947 */ /* 0x000ff0000383ffff */
[----:B------:R-:W-:-:S04]  /*16f0*/  DEPBAR.LE SB0, 0x0 ;  /* 0x000080000000791a */ /* 0x000fc80000000000 */
[C---:B--2---:R-:W-:Y:S01]  /*1700*/  LOP3.LUT R12, R39.reuse, 0x1f, RZ, 0xc0, !PT ;  /* 0x0000001f270c7812 */ /* 0x044fe200078ec0ff */
[----:B------:R-:W1:Y:S01]  /*1710*/  LDC.64 R14, c[0x0][0x220] ;  /* 0x00008800ff0e7b82 */ /* 0x000e620000000a00 */
[----:B------:R-:W-:Y:S02]  /*1720*/  LOP3.LUT R2, R39, 0x3, RZ, 0xc0, !PT ;  /* 0x0000000327027812 */ /* 0x000fe400078ec0ff */
[----:B------:R-:W-:Y:S02]  /*1730*/  LOP3.LUT R3, R41, 0x8, RZ, 0xc0, !PT ;  /* 0x0000000829037812 */ /* 0x000fe400078ec0ff */
[----:B------:R-:W-:Y:S02]  /*1740*/  SHF.R.U32.HI R12, RZ, 0x2, R12 ;  /* 0x00000002ff0c7819 */ /* 0x000fe4000001160c */
[----:B------:R-:W-:Y:S01]  /*1750*/  F2FP.BF16.F32.PACK_AB R4, R5, R4 ;  /* 0x000000040504723e */ /* 0x000fe200000010ff */
[----:B------:R-:W-:Y:S01]  /*1760*/  IMAD R0, R2, 0x2, R3 ;  /* 0x0000000202007824 */ /* 0x000fe200078e0203 */
[----:B------:R-:W-:-:S02]  /*1770*/  LOP3.LUT R3, R12, 0x10, R41, 0xf8, !PT ;  /* 0x000000100c037812 */ /* 0x000fc400078ef829 */
[----:B------:R-:W-:Y:S02]  /*1780*/  F2FP.BF16.F32.PACK_AB R6, R7, R6 ;  /* 0x000000060706723e */ /* 0x000fe400000010ff */
[----:B------:R-:W-:Y:S01]  /*1790*/  F2FP.BF16.F32.PACK_AB R8, R9, R8 ;  /* 0x000000080908723e */ /* 0x000fe200000010ff */
[----:B------:R-:W-:Y:S01]  /*17a0*/  IMAD R0, R3, 0x28, R0 ;  /* 0x0000002803007824 */ /* 0x000fe200078e0200 */
[----:B------:R-:W-:Y:S02]  /*17b0*/  F2FP.BF16.F32.PACK_AB R10, R11, R10 ;  /* 0x0000000a0b0a723e */ /* 0x000fe400000010ff */
[----:B------:R-:W-:Y:S02]  /*17c0*/  LOP3.LUT R5, R44, 0x1f, R41, 0xf8, !PT ;  /* 0x0000001f2c057812 */ /* 0x000fe400078ef829 */
[----:B------:R-:W-:Y:S01]  /*17d0*/  LEA R3, R0, UR4, 0x1 ;  /* 0x0000000400037c11 */ /* 0x000fe2000f8e08ff */
[----:B------:R-:W-:Y:S01]  /*17e0*/  BAR.SYNC.DEFER_BLOCKING 0x0 ;  /* 0x0000000000007b1d */ /* 0x000fe20000010000 */
[----:B------:R-:W-:Y:S01]  /*17f0*/  IMAD.SHL.U32 R0, R39, 0x8, RZ ;  /* 0x0000000827007824 */ /* 0x000fe200078e00ff */
[----:B------:R-:W-:-:S02]  /*1800*/  ISETP.GE.AND P0, PT, R5, R42, PT ;  /* 0x0000002a0500720c */ /* 0x000fc40003f06270 */
[----:B------:R-:W-:Y:S02]  /*1810*/  LOP3.LUT R41, R12, 0x18, R41, 0xf8, !PT ;  /* 0x000000180c297812 */ /* 0x000fe400078ef829 */
[----:B------:R-:W-:-:S03]  /*1820*/  LOP3.LUT R0, R43, 0x18, R0, 0xf8, !PT ;  /* 0x000000182b007812 */ /* 0x000fc600078ef800 */
[----:B------:R-:W-:Y:S01]  /*1830*/  IMAD R41, R41, 0x5, R2 ;  /* 0x0000000529297824 */ /* 0x000fe200078e0202 */
[----:B------:R-:W-:Y:S01]  /*1840*/  ISETP.LT.AND P0, PT, R0, 0x3000, !P0 ;  /* 0x000030000000780c */ /* 0x000fe20004701270 */
[----:B------:R-:W-:Y:S02]  /*1850*/  IMAD R5, R5, 0x3000, R0 ;  /* 0x0000300005057824 */ /* 0x000fe400078e0200 */
[----:B------:R-:W-:Y:S02]  /*1860*/  IMAD.SHL.U32 R41, R41, 0x8, RZ ;  /* 0x0000000829297824 */ /* 0x000fe400078e00ff */
[----:B-1----:R-:W-:Y:S01]  /*1870*/  IMAD.WIDE R14, R5, 0x2, R14 ;  /* 0x00000002050e7825 */ /* 0x002fe200078e020e */
[----:B------:R1:W-:Y:S04]  /*1880*/  STS [R3], R4 ;  /* 0x0000000403007388 */ /* 0x0003e80000000800 */
[----:B------:R2:W-:Y:S04]  /*1890*/  STS [R3+0x280], R6 ;  /* 0x0002800603007388 */ /* 0x0005e80000000800 */
[----:B------:R2:W-:Y:S04]  /*18a0*/  STS [R3+0x20], R8 ;  /* 0x0000200803007388 */ /* 0x0005e80000000800 */
[----:B------:R2:W-:Y:S01]  /*18b0*/  STS [R3+0x2a0], R10 ;  /* 0x0002a00a03007388 */ /* 0x0005e20000000800 */
[----:B-1----:R-:W-:Y:S01]  /*18c0*/  LEA R4, R41, UR4, 0x1 ;  /* 0x0000000429047c11 */ /* 0x002fe2000f8e08ff */
[----:B------:R-:W-:Y:S06]  /*18d0*/  BAR.SYNC.DEFER_BLOCKING 0x0 ;  /* 0x0000000000007b1d */ /* 0x000fec0000010000 */
[----:B--2---:R-:W-:Y:S05]  /*18e0*/  @!P0 EXIT ;  /* 0x000000000000894d */ /* 0x004fea0003800000 */
[----:B------:R-:W1:Y:S04]  /*18f0*/  LDS.128 R4, [R4] ;  /* 0x0000000004047984 */ /* 0x000e680000000c00 */
[----:B-1----:R-:W-:Y:S01]  /*1900*/  STG.E.128 desc[UR6][R14.64], R4 ;  /* 0x000000040e007986 */ /* 0x002fe2000c101d06 */
[----:B------:R-:W-:Y:S05]  /*1910*/  EXIT ;  /* 0x000000000000794d */ /* 0x000fea0003800000 */
.L_x_1:
[----:B------:R-:W-:-:S00]  /*1920*/  BRA `(.L_x_1) ;  /* 0xfffffffc00fc7947 */ /* 0x000fc0000383ffff */
[----:B------:R-:W-:-:S00]  /*1930*/  NOP ;  /* 0x0000000000007918 */ /* 0x000fc00000000000 */
        /* <DEDUP_REMOVED lines=12> */
.L_x_2:


//--------------------- .nv.shared.triton_mm      --------------------------
	.section	.nv.shared.triton_mm,"aw",@nobits
	.sectionflags	@""
	.align	16
	.zero		1024


//--------------------- .nv.constant0.triton_mm   --------------------------
	.section	.nv.constant0.triton_mm,"a",@progbits
	.sectionflags	@""
	.align	4
.nv.constant0.triton_mm:
	.zero		560
